//
// Generated by NVIDIA NVVM Compiler
//
// Compiler Build ID: CL-36424714
// Cuda compilation tools, release 13.0, V13.0.88
// Based on NVVM 20.0.0
//

.version 9.0
.target sm_100
.address_size 64

	// .globl	_Z13stridedAccessPfS_i
// _ZZ13stridedAccessPfS_iE10sharedData has been demoted

.visible .entry _Z13stridedAccessPfS_i(
	.param .u64 .ptr .align 1 _Z13stridedAccessPfS_i_param_0,
	.param .u64 .ptr .align 1 _Z13stridedAccessPfS_i_param_1,
	.param .u32 _Z13stridedAccessPfS_i_param_2
)
{
	.reg .b32 	%r<17>;
	.reg .b32 	%f<3>;
	.reg .b64 	%rd<8>;
	// demoted variable
	.shared .align 4 .b8 _ZZ13stridedAccessPfS_iE10sharedData[1024];
	ld.param.u64 	%rd1, [_Z13stridedAccessPfS_i_param_0];
	ld.param.u64 	%rd2, [_Z13stridedAccessPfS_i_param_1];
	ld.param.u32 	%r1, [_Z13stridedAccessPfS_i_param_2];
	cvta.to.global.u64 	%rd3, %rd2;
	cvta.to.global.u64 	%rd4, %rd1;
	mov.u32 	%r2, %tid.x;
	mov.u32 	%r3, %ctaid.x;
	mov.u32 	%r4, %ntid.x;
	mad.lo.s32 	%r5, %r3, %r4, %r2;
	mul.wide.s32 	%rd5, %r5, 4;
	add.s64 	%rd6, %rd4, %rd5;
	ld.global.f32 	%f1, [%rd6];
	shl.b32 	%r6, %r2, 2;
	mov.u32 	%r7, _ZZ13stridedAccessPfS_iE10sharedData;
	add.s32 	%r8, %r7, %r6;
	st.shared.f32 	[%r8], %f1;
	bar.sync 	0;
	mul.lo.s32 	%r9, %r1, %r2;
	shr.s32 	%r10, %r9, 31;
	shr.u32 	%r11, %r10, 24;
	add.s32 	%r12, %r9, %r11;
	and.b32  	%r13, %r12, 1073741568;
	sub.s32 	%r14, %r9, %r13;
	shl.b32 	%r15, %r14, 2;
	add.s32 	%r16, %r7, %r15;
	ld.shared.f32 	%f2, [%r16];
	add.s64 	%rd7, %rd3, %rd5;
	st.global.f32 	[%rd7], %f2;
	ret;

}


// ===== COMPILED SASS (sm_100) =====

	.target	sm_100

	.elftype	@"ET_EXEC"


//--------------------- .note.nv.tkinfo           --------------------------
	.section	.note.nv.tkinfo,"",@"SHT_NOTE"
	.sectionflags	@"SHF_NOTE_NV_TKINFO"
	.tkinfo
        /*0018*/ 	.word	0x00000002
        /*0030*/ 	.string	""
        /*0030*/ 	.string	"ptxas"
        /*0030*/ 	.string	"Cuda compilation tools, release 13.0, V13.0.88"
        /*0030*/ 	.string	"Build cuda_13.0.r13.0/compiler.36424714_0"
        /*0030*/ 	.string	"-arch sm_100 -m 64 "



//--------------------- .note.nv.cuinfo           --------------------------
	.section	.note.nv.cuinfo,"",@"SHT_NOTE"
	.sectionflags	@"SHF_NOTE_NV_CUINFO"
        /*0018*/ 	.short	0x0002
        /*001a*/ 	.short	0x0064
        /*001c*/ 	.short	0x0082
	.zero		2


//--------------------- .nv.info                  --------------------------
	.section	.nv.info,"",@"SHT_CUDA_INFO"
	.align	4


	//----- nvinfo : EIATTR_REGCOUNT
	.align		4
        /*0000*/ 	.byte	0x04, 0x2f
        /*0002*/ 	.short	(.L_1 - .L_0)
	.align		4
.L_0:
        /*0004*/ 	.word	index@(_Z13stridedAccessPfS_i)
        /*0008*/ 	.word	0x0000000c


	//----- nvinfo : EIATTR_FRAME_SIZE
	.align		4
.L_1:
        /*000c*/ 	.byte	0x04, 0x11
        /*000e*/ 	.short	(.L_3 - .L_2)
	.align		4
.L_2:
        /*0010*/ 	.word	index@(_Z13stridedAccessPfS_i)
        /*0014*/ 	.word	0x00000000


	//----- nvinfo : EIATTR_MIN_STACK_SIZE
	.align		4
.L_3:
        /*0018*/ 	.byte	0x04, 0x12
        /*001a*/ 	.short	(.L_5 - .L_4)
	.align		4
.L_4:
        /*001c*/ 	.word	index@(_Z13stridedAccessPfS_i)
        /*0020*/ 	.word	0x00000000
.L_5:


//--------------------- .nv.compat                --------------------------
	.section	.nv.compat,"",@"SHT_CUDA_COMPAT_INFO"
	.align	4
        /*0000*/ 	.byte	0x02, 0x09, 0x00, 0x00, 0x02, 0x02, 0x01, 0x00, 0x02, 0x05, 0x05, 0x00, 0x03, 0x07, 0x01, 0x01
        /*0010*/ 	.byte	0x02, 0x03, 0x00, 0x00, 0x02, 0x06, 0x01, 0x00, 0x04, 0x0b, 0x08, 0x00, 0x09, 0x00, 0x00, 0x00
        /*0020*/ 	.byte	0x00, 0x00, 0x00, 0x00


//--------------------- .nv.info._Z13stridedAccessPfS_i --------------------------
	.section	.nv.info._Z13stridedAccessPfS_i,"",@"SHT_CUDA_INFO"
	.sectionflags	@""
	.align	4


	//----- nvinfo : EIATTR_CUDA_API_VERSION
	.align		4
        /*0000*/ 	.byte	0x04, 0x37
        /*0002*/ 	.short	(.L_7 - .L_6)
.L_6:
        /*0004*/ 	.word	0x00000082


	//----- nvinfo : EIATTR_KPARAM_INFO
	.align		4
.L_7:
        /*0008*/ 	.byte	0x04, 0x17
        /*000a*/ 	.short	(.L_9 - .L_8)
.L_8:
        /*000c*/ 	.word	0x00000000
        /*0010*/ 	.short	0x0002
        /*0012*/ 	.short	0x0010
        /*0014*/ 	.byte	0x00, 0xf0, 0x11, 0x00


	//----- nvinfo : EIATTR_KPARAM_INFO
	.align		4
.L_9:
        /*0018*/ 	.byte	0x04, 0x17
        /*001a*/ 	.short	(.L_11 - .L_10)
.L_10:
        /*001c*/ 	.word	0x00000000
        /*0020*/ 	.short	0x0001
        /*0022*/ 	.short	0x0008
        /*0024*/ 	.byte	0x00, 0xf5, 0x21, 0x00


	//----- nvinfo : EIATTR_KPARAM_INFO
	.align		4
.L_11:
        /*0028*/ 	.byte	0x04, 0x17
        /*002a*/ 	.short	(.L_13 - .L_12)
.L_12:
        /*002c*/ 	.word	0x00000000
        /*0030*/ 	.short	0x0000
        /*0032*/ 	.short	0x0000
        /*0034*/ 	.byte	0x00, 0xf5, 0x21, 0x00


	//----- nvinfo : EIATTR_SPARSE_MMA_MASK
	.align		4
.L_13:
        /*0038*/ 	.byte	0x03, 0x50
        /*003a*/ 	.short	0x0000


	//----- nvinfo : EIATTR_MAXREG_COUNT
	.align		4
        /*003c*/ 	.byte	0x03, 0x1b
        /*003e*/ 	.short	0x00ff


	//----- nvinfo : EIATTR_NUM_BARRIERS
	.align		4
        /*0040*/ 	.byte	0x02, 0x4c
        /*0042*/ 	.byte	0x01
	.zero		1


	//----- nvinfo : EIATTR_MERCURY_ISA_VERSION
	.align		4
        /*0044*/ 	.byte	0x03, 0x5f
        /*0046*/ 	.short	0x0101


	//----- nvinfo : EIATTR_VRC_CTA_INIT_COUNT
	.align		4
        /*0048*/ 	.byte	0x02, 0x4a
	.zero		1
	.zero		1


	//----- nvinfo : EIATTR_EXIT_INSTR_OFFSETS
	.align		4
        /*004c*/ 	.byte	0x04, 0x1c
        /*004e*/ 	.short	(.L_15 - .L_14)


	//   ....[0]....
.L_14:
        /*0050*/ 	.word	0x000001a0


	//----- nvinfo : EIATTR_CBANK_PARAM_SIZE
	.align		4
.L_15:
        /*0054*/ 	.byte	0x03, 0x19
        /*0056*/ 	.short	0x0014


	//----- nvinfo : EIATTR_PARAM_CBANK
	.align		4
        /*0058*/ 	.byte	0x04, 0x0a
        /*005a*/ 	.short	(.L_17 - .L_16)
	.align		4
.L_16:
        /*005c*/ 	.word	index@(.nv.constant0._Z13stridedAccessPfS_i)
        /*0060*/ 	.short	0x0380
        /*0062*/ 	.short	0x0014


	//----- nvinfo : EIATTR_SW_WAR
	.align		4
.L_17:
        /*0064*/ 	.byte	0x04, 0x36
        /*0066*/ 	.short	(.L_19 - .L_18)
.L_18:
        /*0068*/ 	.word	0x00000008
.L_19:


//--------------------- .nv.callgraph             --------------------------
	.section	.nv.callgraph,"",@"SHT_CUDA_CALLGRAPH"
	.align	4
	.sectionentsize	8
	.align		4
        /*0000*/ 	.word	0x00000000
	.align		4
        /*0004*/ 	.word	0xffffffff
	.align		4
        /*0008*/ 	.word	0x00000000
	.align		4
        /*000c*/ 	.word	0xfffffffe
	.align		4
        /*0010*/ 	.word	0x00000000
	.align		4
        /*0014*/ 	.word	0xfffffffd
	.align		4
        /*0018*/ 	.word	0x00000000
	.align		4
        /*001c*/ 	.word	0xfffffffc


//--------------------- .text._Z13stridedAccessPfS_i --------------------------
	.section	.text._Z13stridedAccessPfS_i,"ax",@progbits
	.align	128
        .global         _Z13stridedAccessPfS_i
        .type           _Z13stridedAccessPfS_i,@function
        .size           _Z13stridedAccessPfS_i,(.L_x_1 - _Z13stridedAccessPfS_i)
        .other          _Z13stridedAccessPfS_i,@"STO_CUDA_ENTRY STV_DEFAULT"
_Z13stridedAccessPfS_i:
.text._Z13stridedAccessPfS_i:
[----:B------:R-:W-:Y:S01]  /*0000*/  LDC R1, c[0x0][0x37c] ;  /* 0x0000df00ff017b82 */ /* 0x000fe20000000800 */
[----:B------:R-:W0:Y:S07]  /*0010*/  S2R R6, SR_TID.X ;  /* 0x0000000000067919 */ /* 0x000e2e0000002100 */
[----:B------:R-:W0:Y:S01]  /*0020*/  S2UR UR4, SR_CTAID.X ;  /* 0x00000000000479c3 */ /* 0x000e220000002500 */
[----:B------:R-:W1:Y:S07]  /*0030*/  LDCU.64 UR6, c[0x0][0x358] ;  /* 0x00006b00ff0677ac */ /* 0x000e6e0008000a00 */
[----:B------:R-:W0:Y:S08]  /*0040*/  LDC R5, c[0x0][0x360] ;  /* 0x0000d800ff057b82 */ /* 0x000e300000000800 */
[----:B------:R-:W2:Y:S01]  /*0050*/  LDC.64 R2, c[0x0][0x380] ;  /* 0x0000e000ff027b82 */ /* 0x000ea20000000a00 */
[----:B0-----:R-:W-:Y:S01]  /*0060*/  IMAD R5, R5, UR4, R6 ;  /* 0x0000000405057c24 */ /* 0x001fe2000f8e0206 */
[----:B------:R-:W0:Y:S03]  /*0070*/  LDCU UR4, c[0x0][0x390] ;  /* 0x00007200ff0477ac */ /* 0x000e260008000800 */
[----:B--2---:R-:W-:-:S05]  /*0080*/  IMAD.WIDE R2, R5, 0x4, R2 ;  /* 0x0000000405027825 */ /* 0x004fca00078e0202 */
[----:B-1----:R1:W2:Y:S01]  /*0090*/  LDG.E R0, desc[UR6][R2.64] ;  /* 0x0000000602007981 */ /* 0x0022a2000c1e1900 */
[----:B------:R-:W3:Y:S01]  /*00a0*/  S2UR UR5, SR_CgaCtaId ;  /* 0x00000000000579c3 */ /* 0x000ee20000008800 */
[----:B0-----:R-:W-:Y:S01]  /*00b0*/  IMAD R4, R6, UR4, RZ ;  /* 0x0000000406047c24 */ /* 0x001fe2000f8e02ff */
[----:B------:R-:W-:-:S06]  /*00c0*/  UMOV UR4, 0x400 ;  /* 0x0000040000047882 */ /* 0x000fcc0000000000 */
[----:B-1----:R-:W0:Y:S01]  /*00d0*/  LDC.64 R2, c[0x0][0x388] ;  /* 0x0000e200ff027b82 */ /* 0x002e220000000a00 */
[----:B------:R-:W-:-:S04]  /*00e0*/  SHF.R.S32.HI R7, RZ, 0x1f, R4 ;  /* 0x0000001fff077819 */ /* 0x000fc80000011404 */
[----:B------:R-:W-:-:S04]  /*00f0*/  LEA.HI R7, R7, R4, RZ, 0x8 ;  /* 0x0000000407077211 */ /* 0x000fc800078f40ff */
[----:B------:R-:W-:-:S04]  /*0100*/  LOP3.LUT R7, R7, 0x3fffff00, RZ, 0xc0, !PT ;  /* 0x3fffff0007077812 */ /* 0x000fc800078ec0ff */
[----:B------:R-:W-:Y:S01]  /*0110*/  IADD3 R4, PT, PT, R4, -R7, RZ ;  /* 0x8000000704047210 */ /* 0x000fe20007ffe0ff */
[----:B---3--:R-:W-:-:S06]  /*0120*/  ULEA UR4, UR5, UR4, 0x18 ;  /* 0x0000000405047291 */ /* 0x008fcc000f8ec0ff */
[----:B------:R-:W-:Y:S02]  /*0130*/  LEA R7, R6, UR4, 0x2 ;  /* 0x0000000406077c11 */ /* 0x000fe4000f8e10ff */
[----:B------:R-:W-:Y:S01]  /*0140*/  LEA R4, R4, UR4, 0x2 ;  /* 0x0000000404047c11 */ /* 0x000fe2000f8e10ff */
[----:B0-----:R-:W-:Y:S02]  /*0150*/  IMAD.WIDE R2, R5, 0x4, R2 ;  /* 0x0000000405027825 */ /* 0x001fe400078e0202 */
[----:B--2---:R-:W-:Y:S01]  /*0160*/  STS [R7], R0 ;  /* 0x0000000007007388 */ /* 0x004fe20000000800 */
[----:B------:R-:W-:Y:S06]  /*0170*/  BAR.SYNC.DEFER_BLOCKING 0x0 ;  /* 0x0000000000007b1d */ /* 0x000fec0000010000 */
[----:B------:R-:W0:Y:S04]  /*0180*/  LDS R9, [R4] ;  /* 0x0000000004097984 */ /* 0x000e280000000800 */
[----:B0-----:R-:W-:Y:S01]  /*0190*/  STG.E desc[UR6][R2.64], R9 ;  /* 0x0000000902007986 */ /* 0x001fe2000c101906 */
[----:B------:R-:W-:Y:S05]  /*01a0*/  EXIT ;  /* 0x000000000000794d */ /* 0x000fea0003800000 */
.L_x_0:
[----:B------:R-:W-:-:S00]  /*01b0*/  BRA `(.L_x_0) ;  /* 0xfffffffc00fc7947 */ /* 0x000fc0000383ffff */
[----:B------:R-:W-:-:S00]  /*01c0*/  NOP ;  /* 0x0000000000007918 */ /* 0x000fc00000000000 */
        /* <DEDUP_REMOVED lines=11> */
.L_x_1:


//--------------------- .nv.shared._Z13stridedAccessPfS_i --------------------------
	.section	.nv.shared._Z13stridedAccessPfS_i,"aw",@nobits
	.sectionflags	@""
	.align	4
.nv.shared._Z13stridedAccessPfS_i:
	.zero		2048


//--------------------- .nv.shared.reserved.0     --------------------------
	.section	.nv.shared.reserved.0,"aw",@nobits
	.weak		__nv_reservedSMEM_offset_0_alias
	.size		__nv_reservedSMEM_offset_0_alias, 0, 64
	.other		__nv_reservedSMEM_offset_0_alias,@"STO_CUDA_RESERVED_SHARED STV_DEFAULT"
__nv_reservedSMEM_offset_0_alias:
	.zero		0
	.zero		64


//--------------------- .nv.constant0._Z13stridedAccessPfS_i --------------------------
	.section	.nv.constant0._Z13stridedAccessPfS_i,"a",@progbits
	.sectionflags	@""
	.align	4
.nv.constant0._Z13stridedAccessPfS_i:
	.zero		916


//--------------------- SYMBOLS --------------------------

	.type		.nv.reservedSmem.offset0,@object
	.size		.nv.reservedSmem.offset0,0x4
	.type		.nv.reservedSmem.cap,@object
	.size		.nv.reservedSmem.cap,0x4
